//
// Generated by NVIDIA NVVM Compiler
//
// Compiler Build ID: CL-36424714
// Cuda compilation tools, release 13.0, V13.0.88
// Based on NVVM 20.0.0
//

.version 9.0
.target sm_100
.address_size 64

	// .globl	hsv_spiral
.global .align 4 .b8 __cudart_i2opi_f[24] = {65, 144, 67, 60, 153, 149, 98, 219, 192, 221, 52, 245, 209, 87, 39, 252, 41, 21, 68, 78, 110, 131, 249, 162};

.visible .entry hsv_spiral(
	.param .u64 .ptr .align 1 hsv_spiral_param_0,
	.param .u64 .ptr .align 1 hsv_spiral_param_1,
	.param .u32 hsv_spiral_param_2
)
{
	.local .align 4 .b8 	__local_depot0[28];
	.reg .b64 	%SP;
	.reg .b64 	%SPL;
	.reg .pred 	%p<26>;
	.reg .b32 	%r<44>;
	.reg .b32 	%f<68>;
	.reg .b64 	%rd<29>;
	.reg .b64 	%fd<51>;

	mov.u64 	%SPL, __local_depot0;
	ld.param.u64 	%rd9, [hsv_spiral_param_0];
	ld.param.u64 	%rd10, [hsv_spiral_param_1];
	ld.param.u32 	%r16, [hsv_spiral_param_2];
	add.u64 	%rd1, %SPL, 0;
	mov.u32 	%r17, %ctaid.x;
	mov.u32 	%r18, %ntid.x;
	mov.u32 	%r19, %tid.x;
	mad.lo.s32 	%r1, %r17, %r18, %r19;
	setp.ge.s32 	%p1, %r1, %r16;
	@%p1 bra 	$L__BB0_27;
	cvta.to.global.u64 	%rd12, %rd9;
	mul.wide.s32 	%rd13, %r1, 4;
	add.s64 	%rd14, %rd12, %rd13;
	ld.global.f32 	%f1, [%rd14];
	div.rn.f32 	%f2, %f1, 0f437F0000;
	setp.leu.f32 	%p2, %f1, 0f00000000;
	mov.f64 	%fd50, 0d0000000000000000;
	@%p2 bra 	$L__BB0_11;
	cvt.f64.f32 	%fd8, %f1;
	mul.f64 	%fd9, %fd8, 0d3FC999999999999A;
	cvt.rn.f32.f64 	%f3, %fd9;
	mul.f32 	%f23, %f3, 0f3F22F983;
	cvt.rni.s32.f32 	%r43, %f23;
	cvt.rn.f32.s32 	%f24, %r43;
	fma.rn.f32 	%f25, %f24, 0fBFC90FDA, %f3;
	fma.rn.f32 	%f26, %f24, 0fB3A22168, %f25;
	fma.rn.f32 	%f64, %f24, 0fA7C234C5, %f26;
	abs.f32 	%f5, %f3;
	setp.ltu.f32 	%p3, %f5, 0f47CE4780;
	@%p3 bra 	$L__BB0_10;
	setp.neu.f32 	%p4, %f5, 0f7F800000;
	@%p4 bra 	$L__BB0_5;
	mov.f32 	%f29, 0f00000000;
	mul.rn.f32 	%f64, %f3, %f29;
	mov.b32 	%r43, 0;
	bra.uni 	$L__BB0_10;
$L__BB0_5:
	mov.b32 	%r3, %f3;
	shl.b32 	%r21, %r3, 8;
	or.b32  	%r4, %r21, -2147483648;
	mov.b64 	%rd28, 0;
	mov.b32 	%r40, 0;
	mov.u64 	%rd26, __cudart_i2opi_f;
	mov.u64 	%rd27, %rd1;
$L__BB0_6:
	.pragma "nounroll";
	ld.global.nc.u32 	%r22, [%rd26];
	mad.wide.u32 	%rd17, %r22, %r4, %rd28;
	shr.u64 	%rd28, %rd17, 32;
	st.local.u32 	[%rd27], %rd17;
	add.s32 	%r40, %r40, 1;
	add.s64 	%rd27, %rd27, 4;
	add.s64 	%rd26, %rd26, 4;
	setp.ne.s32 	%p5, %r40, 6;
	@%p5 bra 	$L__BB0_6;
	shr.u32 	%r23, %r3, 23;
	st.local.u32 	[%rd1+24], %rd28;
	and.b32  	%r7, %r23, 31;
	add.s32 	%r24, %r23, -128;
	shr.u32 	%r25, %r24, 5;
	mul.wide.u32 	%rd18, %r25, 4;
	sub.s64 	%rd8, %rd1, %rd18;
	ld.local.u32 	%r41, [%rd8+24];
	ld.local.u32 	%r42, [%rd8+20];
	setp.eq.s32 	%p6, %r7, 0;
	@%p6 bra 	$L__BB0_9;
	shf.l.wrap.b32 	%r41, %r42, %r41, %r7;
	ld.local.u32 	%r26, [%rd8+16];
	shf.l.wrap.b32 	%r42, %r26, %r42, %r7;
$L__BB0_9:
	shr.u32 	%r27, %r41, 30;
	shf.l.wrap.b32 	%r28, %r42, %r41, 2;
	shl.b32 	%r29, %r42, 2;
	shr.u32 	%r30, %r28, 31;
	add.s32 	%r43, %r30, %r27;
	xor.b32  	%r31, %r28, %r3;
	shr.s32 	%r32, %r28, 31;
	xor.b32  	%r33, %r32, %r28;
	xor.b32  	%r34, %r32, %r29;
	cvt.u64.u32 	%rd19, %r33;
	shl.b64 	%rd20, %rd19, 32;
	cvt.u64.u32 	%rd21, %r34;
	or.b64  	%rd22, %rd20, %rd21;
	cvt.rn.f64.s64 	%fd10, %rd22;
	mul.f64 	%fd11, %fd10, 0d3BF921FB54442D19;
	cvt.rn.f32.f64 	%f27, %fd11;
	neg.f32 	%f28, %f27;
	setp.lt.s32 	%p7, %r31, 0;
	selp.f32 	%f64, %f28, %f27, %p7;
$L__BB0_10:
	add.s32 	%r36, %r43, 1;
	mul.rn.f32 	%f30, %f64, %f64;
	and.b32  	%r37, %r43, 1;
	setp.eq.b32 	%p8, %r37, 1;
	selp.f32 	%f31, %f64, 0f3F800000, %p8;
	fma.rn.f32 	%f32, %f30, %f31, 0f00000000;
	fma.rn.f32 	%f33, %f30, 0f37CBAC00, 0fBAB607ED;
	selp.f32 	%f34, 0fB94D4153, %f33, %p8;
	selp.f32 	%f35, 0f3C0885E4, 0f3D2AAABB, %p8;
	fma.rn.f32 	%f36, %f34, %f30, %f35;
	selp.f32 	%f37, 0fBE2AAAA8, 0fBEFFFFFF, %p8;
	fma.rn.f32 	%f38, %f36, %f30, %f37;
	fma.rn.f32 	%f39, %f38, %f32, %f31;
	and.b32  	%r38, %r36, 2;
	setp.eq.s32 	%p9, %r38, 0;
	mov.f32 	%f40, 0f00000000;
	sub.f32 	%f41, %f40, %f39;
	selp.f32 	%f42, %f39, %f41, %p9;
	cvt.f64.f32 	%fd12, %f42;
	fma.rn.f64 	%fd13, %fd12, 0d3FC3333333333333, 0d3FE0000000000000;
	cvt.rn.f32.f64 	%f43, %fd13;
	cvt.f64.f32 	%fd50, %f43;
$L__BB0_11:
	setp.lt.f64 	%p10, %fd50, 0d3FE0000000000000;
	add.f64 	%fd14, %fd50, %fd50;
	selp.f64 	%fd15, %fd14, 0d3FF0000000000000, %p10;
	cvt.rn.f32.f64 	%f9, %fd15;
	cvt.f64.f32 	%fd16, %f9;
	sub.f64 	%fd17, %fd14, %fd16;
	cvt.rn.f32.f64 	%f10, %fd17;
	cvt.f64.f32 	%fd3, %f2;
	add.f64 	%fd18, %fd3, 0d3FD5555555555555;
	cvt.rn.f32.f64 	%f44, %fd18;
	setp.lt.f32 	%p11, %f44, 0f00000000;
	add.f32 	%f45, %f44, 0f3F800000;
	selp.f32 	%f46, %f45, %f44, %p11;
	setp.gt.f32 	%p12, %f46, 0f3F800000;
	add.f32 	%f47, %f46, 0fBF800000;
	selp.f32 	%f11, %f47, %f46, %p12;
	cvt.f64.f32 	%fd4, %f11;
	setp.gtu.f64 	%p13, %fd4, 0d3FC5555555555555;
	@%p13 bra 	$L__BB0_13;
	cvt.f64.f32 	%fd19, %f10;
	sub.f32 	%f48, %f9, %f10;
	cvt.f64.f32 	%fd20, %f48;
	mul.f64 	%fd21, %fd20, 0d4018000000000000;
	fma.rn.f64 	%fd22, %fd21, %fd4, %fd19;
	cvt.rn.f32.f64 	%f65, %fd22;
	bra.uni 	$L__BB0_16;
$L__BB0_13:
	setp.le.f32 	%p14, %f11, 0f3F000000;
	mov.f32 	%f65, %f9;
	@%p14 bra 	$L__BB0_16;
	setp.gtu.f64 	%p15, %fd4, 0d3FE5555555555555;
	mov.f32 	%f65, %f10;
	@%p15 bra 	$L__BB0_16;
	cvt.f64.f32 	%fd23, %f10;
	sub.f32 	%f49, %f9, %f10;
	cvt.f64.f32 	%fd24, %f49;
	mov.f64 	%fd25, 0d3FE5555555555555;
	sub.f64 	%fd26, %fd25, %fd4;
	mul.f64 	%fd27, %fd26, %fd24;
	fma.rn.f64 	%fd28, %fd27, 0d4018000000000000, %fd23;
	cvt.rn.f32.f64 	%f65, %fd28;
$L__BB0_16:
	setp.lt.f32 	%p16, %f2, 0f00000000;
	add.f32 	%f50, %f2, 0f3F800000;
	selp.f32 	%f51, %f50, %f2, %p16;
	setp.gt.f32 	%p17, %f51, 0f3F800000;
	add.f32 	%f52, %f51, 0fBF800000;
	selp.f32 	%f15, %f52, %f51, %p17;
	cvt.f64.f32 	%fd5, %f15;
	setp.gtu.f64 	%p18, %fd5, 0d3FC5555555555555;
	@%p18 bra 	$L__BB0_18;
	cvt.f64.f32 	%fd29, %f10;
	sub.f32 	%f53, %f9, %f10;
	cvt.f64.f32 	%fd30, %f53;
	mul.f64 	%fd31, %fd30, 0d4018000000000000;
	fma.rn.f64 	%fd32, %fd31, %fd5, %fd29;
	cvt.rn.f32.f64 	%f66, %fd32;
	bra.uni 	$L__BB0_21;
$L__BB0_18:
	setp.le.f32 	%p19, %f15, 0f3F000000;
	mov.f32 	%f66, %f9;
	@%p19 bra 	$L__BB0_21;
	setp.gtu.f64 	%p20, %fd5, 0d3FE5555555555555;
	mov.f32 	%f66, %f10;
	@%p20 bra 	$L__BB0_21;
	cvt.f64.f32 	%fd33, %f10;
	sub.f32 	%f54, %f9, %f10;
	cvt.f64.f32 	%fd34, %f54;
	mov.f64 	%fd35, 0d3FE5555555555555;
	sub.f64 	%fd36, %fd35, %fd5;
	mul.f64 	%fd37, %fd36, %fd34;
	fma.rn.f64 	%fd38, %fd37, 0d4018000000000000, %fd33;
	cvt.rn.f32.f64 	%f66, %fd38;
$L__BB0_21:
	add.f64 	%fd39, %fd3, 0dBFD5555555555555;
	cvt.rn.f32.f64 	%f55, %fd39;
	setp.lt.f32 	%p21, %f55, 0f00000000;
	add.f32 	%f56, %f55, 0f3F800000;
	selp.f32 	%f57, %f56, %f55, %p21;
	setp.gt.f32 	%p22, %f57, 0f3F800000;
	add.f32 	%f58, %f57, 0fBF800000;
	selp.f32 	%f19, %f58, %f57, %p22;
	cvt.f64.f32 	%fd6, %f19;
	setp.gtu.f64 	%p23, %fd6, 0d3FC5555555555555;
	@%p23 bra 	$L__BB0_23;
	cvt.f64.f32 	%fd40, %f10;
	sub.f32 	%f59, %f9, %f10;
	cvt.f64.f32 	%fd41, %f59;
	mul.f64 	%fd42, %fd41, 0d4018000000000000;
	fma.rn.f64 	%fd43, %fd42, %fd6, %fd40;
	cvt.rn.f32.f64 	%f67, %fd43;
	bra.uni 	$L__BB0_26;
$L__BB0_23:
	setp.le.f32 	%p24, %f19, 0f3F000000;
	mov.f32 	%f67, %f9;
	@%p24 bra 	$L__BB0_26;
	setp.gtu.f64 	%p25, %fd6, 0d3FE5555555555555;
	mov.f32 	%f67, %f10;
	@%p25 bra 	$L__BB0_26;
	cvt.f64.f32 	%fd44, %f10;
	sub.f32 	%f60, %f9, %f10;
	cvt.f64.f32 	%fd45, %f60;
	mov.f64 	%fd46, 0d3FE5555555555555;
	sub.f64 	%fd47, %fd46, %fd6;
	mul.f64 	%fd48, %fd47, %fd45;
	fma.rn.f64 	%fd49, %fd48, 0d4018000000000000, %fd44;
	cvt.rn.f32.f64 	%f67, %fd49;
$L__BB0_26:
	mul.f32 	%f61, %f67, 0f437F0000;
	mul.lo.s32 	%r39, %r1, 3;
	cvta.to.global.u64 	%rd23, %rd10;
	mul.wide.s32 	%rd24, %r39, 4;
	add.s64 	%rd25, %rd23, %rd24;
	mul.f32 	%f62, %f65, 0f437F0000;
	st.global.f32 	[%rd25], %f62;
	mul.f32 	%f63, %f66, 0f437F0000;
	st.global.f32 	[%rd25+4], %f63;
	st.global.f32 	[%rd25+8], %f61;
$L__BB0_27:
	ret;

}


// ===== COMPILED SASS (sm_100) =====

	.target	sm_100

	.elftype	@"ET_EXEC"


//--------------------- .note.nv.tkinfo           --------------------------
	.section	.note.nv.tkinfo,"",@"SHT_NOTE"
	.sectionflags	@"SHF_NOTE_NV_TKINFO"
	.tkinfo
        /*0018*/ 	.word	0x00000002
        /*0030*/ 	.string	""
        /*0030*/ 	.string	"ptxas"
        /*0030*/ 	.string	"Cuda compilation tools, release 13.0, V13.0.88"
        /*0030*/ 	.string	"Build cuda_13.0.r13.0/compiler.36424714_0"
        /*0030*/ 	.string	"-arch sm_100 -m 64 "



//--------------------- .note.nv.cuinfo           --------------------------
	.section	.note.nv.cuinfo,"",@"SHT_NOTE"
	.sectionflags	@"SHF_NOTE_NV_CUINFO"
        /*0018*/ 	.short	0x0002
        /*001a*/ 	.short	0x0064
        /*001c*/ 	.short	0x0082
	.zero		2


//--------------------- .nv.info                  --------------------------
	.section	.nv.info,"",@"SHT_CUDA_INFO"
	.align	4


	//----- nvinfo : EIATTR_REGCOUNT
	.align		4
        /*0000*/ 	.byte	0x04, 0x2f
        /*0002*/ 	.short	(.L_2 - .L_1)
	.align		4
.L_1:
        /*0004*/ 	.word	index@(hsv_spiral)
        /*0008*/ 	.word	0x0000001a


	//----- nvinfo : EIATTR_FRAME_SIZE
	.align		4
.L_2:
        /*000c*/ 	.byte	0x04, 0x11
        /*000e*/ 	.short	(.L_4 - .L_3)
	.align		4
.L_3:
        /*0010*/ 	.word	index@($__internal_0_$__cuda_sm3x_div_rn_noftz_f32_slowpath)
        /*0014*/ 	.word	0x00000000


	//----- nvinfo : EIATTR_FRAME_SIZE
	.align		4
.L_4:
        /*0018*/ 	.byte	0x04, 0x11
        /*001a*/ 	.short	(.L_6 - .L_5)
	.align		4
.L_5:
        /*001c*/ 	.word	index@(hsv_spiral)
        /*0020*/ 	.word	0x00000000


	//----- nvinfo : EIATTR_MIN_STACK_SIZE
	.align		4
.L_6:
        /*0024*/ 	.byte	0x04, 0x12
        /*0026*/ 	.short	(.L_8 - .L_7)
	.align		4
.L_7:
        /*0028*/ 	.word	index@(hsv_spiral)
        /*002c*/ 	.word	0x00000000
.L_8:


//--------------------- .nv.compat                --------------------------
	.section	.nv.compat,"",@"SHT_CUDA_COMPAT_INFO"
	.align	4
        /*0000*/ 	.byte	0x02, 0x09, 0x00, 0x00, 0x02, 0x02, 0x01, 0x00, 0x02, 0x05, 0x05, 0x00, 0x03, 0x07, 0x01, 0x01
        /*0010*/ 	.byte	0x02, 0x03, 0x00, 0x00, 0x02, 0x06, 0x01, 0x00, 0x04, 0x0b, 0x08, 0x00, 0x01, 0x00, 0x00, 0x00
        /*0020*/ 	.byte	0x00, 0x00, 0x00, 0x00


//--------------------- .nv.info.hsv_spiral       --------------------------
	.section	.nv.info.hsv_spiral,"",@"SHT_CUDA_INFO"
	.sectionflags	@""
	.align	4


	//----- nvinfo : EIATTR_CUDA_API_VERSION
	.align		4
        /*0000*/ 	.byte	0x04, 0x37
        /*0002*/ 	.short	(.L_10 - .L_9)
.L_9:
        /*0004*/ 	.word	0x00000082


	//----- nvinfo : EIATTR_KPARAM_INFO
	.align		4
.L_10:
        /*0008*/ 	.byte	0x04, 0x17
        /*000a*/ 	.short	(.L_12 - .L_11)
.L_11:
        /*000c*/ 	.word	0x00000000
        /*0010*/ 	.short	0x0002
        /*0012*/ 	.short	0x0010
        /*0014*/ 	.byte	0x00, 0xf0, 0x11, 0x00


	//----- nvinfo : EIATTR_KPARAM_INFO
	.align		4
.L_12:
        /*0018*/ 	.byte	0x04, 0x17
        /*001a*/ 	.short	(.L_14 - .L_13)
.L_13:
        /*001c*/ 	.word	0x00000000
        /*0020*/ 	.short	0x0001
        /*0022*/ 	.short	0x0008
        /*0024*/ 	.byte	0x00, 0xf5, 0x21, 0x00


	//----- nvinfo : EIATTR_KPARAM_INFO
	.align		4
.L_14:
        /*0028*/ 	.byte	0x04, 0x17
        /*002a*/ 	.short	(.L_16 - .L_15)
.L_15:
        /*002c*/ 	.word	0x00000000
        /*0030*/ 	.short	0x0000
        /*0032*/ 	.short	0x0000
        /*0034*/ 	.byte	0x00, 0xf5, 0x21, 0x00


	//----- nvinfo : EIATTR_SPARSE_MMA_MASK
	.align		4
.L_16:
        /*0038*/ 	.byte	0x03, 0x50
        /*003a*/ 	.short	0x0000


	//----- nvinfo : EIATTR_MAXREG_COUNT
	.align		4
        /*003c*/ 	.byte	0x03, 0x1b
        /*003e*/ 	.short	0x00ff


	//----- nvinfo : EIATTR_MERCURY_ISA_VERSION
	.align		4
        /*0040*/ 	.byte	0x03, 0x5f
        /*0042*/ 	.short	0x0101


	//----- nvinfo : EIATTR_VRC_CTA_INIT_COUNT
	.align		4
        /*0044*/ 	.byte	0x02, 0x4a
	.zero		1
	.zero		1


	//----- nvinfo : EIATTR_EXIT_INSTR_OFFSETS
	.align		4
        /*0048*/ 	.byte	0x04, 0x1c
        /*004a*/ 	.short	(.L_18 - .L_17)


	//   ....[0]....
.L_17:
        /*004c*/ 	.word	0x00000070


	//   ....[1]....
        /*0050*/ 	.word	0x00001110


	//----- nvinfo : EIATTR_CRS_STACK_SIZE
	.align		4
.L_18:
        /*0054*/ 	.byte	0x04, 0x1e
        /*0056*/ 	.short	(.L_20 - .L_19)
.L_19:
        /*0058*/ 	.word	0x00000000


	//----- nvinfo : EIATTR_CBANK_PARAM_SIZE
	.align		4
.L_20:
        /*005c*/ 	.byte	0x03, 0x19
        /*005e*/ 	.short	0x0014


	//----- nvinfo : EIATTR_PARAM_CBANK
	.align		4
        /*0060*/ 	.byte	0x04, 0x0a
        /*0062*/ 	.short	(.L_22 - .L_21)
	.align		4
.L_21:
        /*0064*/ 	.word	index@(.nv.constant0.hsv_spiral)
        /*0068*/ 	.short	0x0380
        /*006a*/ 	.short	0x0014


	//----- nvinfo : EIATTR_SW_WAR
	.align		4
.L_22:
        /*006c*/ 	.byte	0x04, 0x36
        /*006e*/ 	.short	(.L_24 - .L_23)
.L_23:
        /*0070*/ 	.word	0x00000008
.L_24:


//--------------------- .nv.callgraph             --------------------------
	.section	.nv.callgraph,"",@"SHT_CUDA_CALLGRAPH"
	.align	4
	.sectionentsize	8
	.align		4
        /*0000*/ 	.word	0x00000000
	.align		4
        /*0004*/ 	.word	0xffffffff
	.align		4
        /*0008*/ 	.word	0x00000000
	.align		4
        /*000c*/ 	.word	0xfffffffe
	.align		4
        /*0010*/ 	.word	0x00000000
	.align		4
        /*0014*/ 	.word	0xfffffffd
	.align		4
        /*0018*/ 	.word	0x00000000
	.align		4
        /*001c*/ 	.word	0xfffffffc


//--------------------- .nv.constant4             --------------------------
	.section	.nv.constant4,"a",@progbits
	.align	8
	.align		8
.nv.constant4:
        /*0000*/ 	.dword	__cudart_i2opi_f


//--------------------- .text.hsv_spiral          --------------------------
	.section	.text.hsv_spiral,"ax",@progbits
	.align	128
        .global         hsv_spiral
        .type           hsv_spiral,@function
        .size           hsv_spiral,(.L_x_28 - hsv_spiral)
        .other          hsv_spiral,@"STO_CUDA_ENTRY STV_DEFAULT"
hsv_spiral:
.text.hsv_spiral:
[----:B------:R-:W-:Y:S01]  /*0000*/  LDC R1, c[0x0][0x37c] ;  /* 0x0000df00ff017b82 */ /* 0x000fe20000000800 */
[----:B------:R-:W0:Y:S07]  /*0010*/  S2R R0, SR_TID.X ;  /* 0x0000000000007919 */ /* 0x000e2e0000002100 */
[----:B------:R-:W0:Y:S01]  /*0020*/  S2UR UR4, SR_CTAID.X ;  /* 0x00000000000479c3 */ /* 0x000e220000002500 */
[----:B------:R-:W1:Y:S07]  /*0030*/  LDCU UR5, c[0x0][0x390] ;  /* 0x00007200ff0577ac */ /* 0x000e6e0008000800 */
[----:B------:R-:W0:Y:S02]  /*0040*/  LDC R3, c[0x0][0x360] ;  /* 0x0000d800ff037b82 */ /* 0x000e240000000800 */
[----:B0-----:R-:W-:-:S05]  /*0050*/  IMAD R3, R3, UR4, R0 ;  /* 0x0000000403037c24 */ /* 0x001fca000f8e0200 */
[----:B-1----:R-:W-:-:S13]  /*0060*/  ISETP.GE.AND P0, PT, R3, UR5, PT ;  /* 0x0000000503007c0c */ /* 0x002fda000bf06270 */
[----:B------:R-:W-:Y:S05]  /*0070*/  @P0 EXIT ;  /* 0x000000000000094d */ /* 0x000fea0003800000 */
[----:B------:R-:W0:Y:S01]  /*0080*/  LDC.64 R4, c[0x0][0x380] ;  /* 0x0000e000ff047b82 */ /* 0x000e220000000a00 */
[----:B------:R-:W1:Y:S01]  /*0090*/  LDCU.64 UR6, c[0x0][0x358] ;  /* 0x00006b00ff0677ac */ /* 0x000e620008000a00 */
[----:B0-----:R-:W-:-:S05]  /*00a0*/  IMAD.WIDE R4, R3, 0x4, R4 ;  /* 0x0000000403047825 */ /* 0x001fca00078e0204 */
[----:B-1----:R-:W2:Y:S01]  /*00b0*/  LDG.E R0, desc[UR6][R4.64] ;  /* 0x0000000604007981 */ /* 0x002ea2000c1e1900 */
[----:B------:R-:W-:Y:S01]  /*00c0*/  IMAD.MOV.U32 R7, RZ, RZ, 0x3b808081 ;  /* 0x3b808081ff077424 */ /* 0x000fe200078e00ff */
[----:B------:R-:W-:Y:S01]  /*00d0*/  BSSY.RECONVERGENT B1, `(.L_x_0) ;  /* 0x000000b000017945 */ /* 0x000fe20003800200 */
[----:B------:R-:W-:-:S04]  /*00e0*/  IMAD.MOV.U32 R2, RZ, RZ, 0x437f0000 ;  /* 0x437f0000ff027424 */ /* 0x000fc800078e00ff */
[----:B------:R-:W-:-:S04]  /*00f0*/  FFMA R2, R7, -R2, 1 ;  /* 0x3f80000007027423 */ /* 0x000fc80000000802 */
[----:B------:R-:W-:Y:S01]  /*0100*/  FFMA R7, R2, R7, 0.0039215688593685626984 ;  /* 0x3b80808102077423 */ /* 0x000fe20000000007 */
[----:B--2---:R-:W0:Y:S03]  /*0110*/  FCHK P0, R0, 255 ;  /* 0x437f000000007902 */ /* 0x004e260000000000 */
[----:B------:R-:W-:-:S04]  /*0120*/  FFMA R2, R0, R7, RZ ;  /* 0x0000000700027223 */ /* 0x000fc800000000ff */
[----:B------:R-:W-:-:S04]  /*0130*/  FFMA R6, R2, -255, R0 ;  /* 0xc37f000002067823 */ /* 0x000fc80000000000 */
[----:B------:R-:W-:Y:S01]  /*0140*/  FFMA R2, R7, R6, R2 ;  /* 0x0000000607027223 */ /* 0x000fe20000000002 */
[----:B0-----:R-:W-:Y:S06]  /*0150*/  @!P0 BRA `(.L_x_1) ;  /* 0x0000000000088947 */ /* 0x001fec0003800000 */
[----:B------:R-:W-:-:S07]  /*0160*/  MOV R4, 0x180 ;  /* 0x0000018000047802 */ /* 0x000fce0000000f00 */
[----:B------:R-:W-:Y:S05]  /*0170*/  CALL.REL.NOINC `($__internal_0_$__cuda_sm3x_div_rn_noftz_f32_slowpath) ;  /* 0x0000000c00e87944 */ /* 0x000fea0003c00000 */
.L_x_1:
[----:B------:R-:W-:Y:S05]  /*0180*/  BSYNC.RECONVERGENT B1 ;  /* 0x0000000000017941 */ /* 0x000fea0003800200 */
.L_x_0:
[----:B------:R-:W-:Y:S01]  /*0190*/  FSETP.GT.AND P0, PT, R0, RZ, PT ;  /* 0x000000ff0000720b */ /* 0x000fe20003f04000 */
[----:B------:R-:W-:Y:S01]  /*01a0*/  BSSY.RECONVERGENT B0, `(.L_x_2) ;  /* 0x0000084000007945 */ /* 0x000fe20003800200 */
[----:B------:R-:W-:-:S11]  /*01b0*/  CS2R R6, SRZ ;  /* 0x0000000000067805 */ /* 0x000fd6000001ff00 */
[----:B------:R-:W-:Y:S05]  /*01c0*/  @!P0 BRA `(.L_x_3) ;  /* 0x0000000800048947 */ /* 0x000fea0003800000 */
[----:B------:R-:W0:Y:S01]  /*01d0*/  F2F.F64.F32 R4, R0 ;  /* 0x0000000000047310 */ /* 0x000e220000201800 */
[----:B------:R-:W-:Y:S01]  /*01e0*/  UMOV UR4, 0x9999999a ;  /* 0x9999999a00047882 */ /* 0x000fe20000000000 */
[----:B------:R-:W-:Y:S01]  /*01f0*/  UMOV UR5, 0x3fc99999 ;  /* 0x3fc9999900057882 */ /* 0x000fe20000000000 */
[----:B------:R-:W-:Y:S01]  /*0200*/  BSSY.RECONVERGENT B1, `(.L_x_4) ;  /* 0x0000065000017945 */ /* 0x000fe20003800200 */
[----:B0-----:R-:W-:-:S10]  /*0210*/  DMUL R4, R4, UR4 ;  /* 0x0000000404047c28 */ /* 0x001fd40008000000 */
[----:B------:R-:W0:Y:S02]  /*0220*/  F2F.F32.F64 R4, R4 ;  /* 0x0000000400047310 */ /* 0x000e240000301000 */
[C---:B0-----:R-:W-:Y:S01]  /*0230*/  FMUL R6, R4.reuse, 0.63661974668502807617 ;  /* 0x3f22f98304067820 */ /* 0x041fe20000400000 */
[----:B------:R-:W-:-:S05]  /*0240*/  FSETP.GE.AND P0, PT, |R4|, 105615, PT ;  /* 0x47ce47800400780b */ /* 0x000fca0003f06200 */
[----:B------:R-:W0:Y:S02]  /*0250*/  F2I.NTZ R10, R6 ;  /* 0x00000006000a7305 */ /* 0x000e240000203100 */
[----:B0-----:R-:W-:-:S05]  /*0260*/  I2FP.F32.S32 R7, R10 ;  /* 0x0000000a00077245 */ /* 0x001fca0000201400 */
[----:B------:R-:W-:-:S04]  /*0270*/  FFMA R8, R7, -1.5707962512969970703, R4 ;  /* 0xbfc90fda07087823 */ /* 0x000fc80000000004 */
[----:B------:R-:W-:-:S04]  /*0280*/  FFMA R8, R7, -7.5497894158615963534e-08, R8 ;  /* 0xb3a2216807087823 */ /* 0x000fc80000000008 */
[----:B------:R-:W-:Y:S01]  /*0290*/  FFMA R11, R7, -5.3903029534742383927e-15, R8 ;  /* 0xa7c234c5070b7823 */ /* 0x000fe20000000008 */
[----:B------:R-:W-:Y:S06]  /*02a0*/  @!P0 BRA `(.L_x_5) ;  /* 0x0000000400688947 */ /* 0x000fec0003800000 */
[----:B------:R-:W-:-:S13]  /*02b0*/  FSETP.NEU.AND P0, PT, |R4|, +INF , PT ;  /* 0x7f8000000400780b */ /* 0x000fda0003f0d200 */
[----:B------:R-:W-:Y:S01]  /*02c0*/  @!P0 FMUL R11, RZ, R4 ;  /* 0x00000004ff0b8220 */ /* 0x000fe20000400000 */
[----:B------:R-:W-:Y:S01]  /*02d0*/  @!P0 IMAD.MOV.U32 R10, RZ, RZ, RZ ;  /* 0x000000ffff0a8224 */ /* 0x000fe200078e00ff */
[----:B------:R-:W-:Y:S06]  /*02e0*/  @!P0 BRA `(.L_x_5) ;  /* 0x0000000400588947 */ /* 0x000fec0003800000 */
[----:B------:R-:W-:Y:S01]  /*02f0*/  IMAD.SHL.U32 R0, R4, 0x100, RZ ;  /* 0x0000010004007824 */ /* 0x000fe200078e00ff */
[----:B------:R-:W-:Y:S01]  /*0300*/  MOV R17, RZ ;  /* 0x000000ff00117202 */ /* 0x000fe20000000f00 */
[----:B------:R-:W-:Y:S01]  /*0310*/  IMAD.MOV.U32 R11, RZ, RZ, RZ ;  /* 0x000000ffff0b7224 */ /* 0x000fe200078e00ff */
[----:B------:R-:W0:Y:S02]  /*0320*/  LDCU.64 UR8, c[0x4][URZ] ;  /* 0x01000000ff0877ac */ /* 0x000e240008000a00 */
[----:B------:R-:W-:Y:S01]  /*0330*/  LOP3.LUT R0, R0, 0x80000000, RZ, 0xfc, !PT ;  /* 0x8000000000007812 */ /* 0x000fe200078efcff */
[----:B------:R-:W-:Y:S01]  /*0340*/  UMOV UR5, URZ ;  /* 0x000000ff00057c82 */ /* 0x000fe20008000000 */
[----:B------:R-:W-:-:S05]  /*0350*/  UMOV UR4, URZ ;  /* 0x000000ff00047c82 */ /* 0x000fca0008000000 */
.L_x_6:
[----:B0-----:R-:W-:Y:S02]  /*0360*/  IMAD.U32 R8, RZ, RZ, UR8 ;  /* 0x00000008ff087e24 */ /* 0x001fe4000f8e00ff */
[----:B------:R-:W-:-:S05]  /*0370*/  IMAD.U32 R9, RZ, RZ, UR9 ;  /* 0x00000009ff097e24 */ /* 0x000fca000f8e00ff */
[----:B------:R-:W2:Y:S01]  /*0380*/  LDG.E.CONSTANT R7, desc[UR6][R8.64] ;  /* 0x0000000608077981 */ /* 0x000ea2000c1e9900 */
[----:B------:R-:W-:Y:S01]  /*0390*/  UIADD3 UR4, UPT, UPT, UR4, 0x1, URZ ;  /* 0x0000000104047890 */ /* 0x000fe2000fffe0ff */
[C---:B------:R-:W-:Y:S01]  /*03a0*/  ISETP.EQ.AND P0, PT, R17.reuse, RZ, PT ;  /* 0x000000ff1100720c */ /* 0x040fe20003f02270 */
[----:B------:R-:W-:Y:S01]  /*03b0*/  UIADD3 UR8, UP1, UPT, UR8, 0x4, URZ ;  /* 0x0000000408087890 */ /* 0x000fe2000ff3e0ff */
[C---:B------:R-:W-:Y:S01]  /*03c0*/  ISETP.EQ.AND P1, PT, R17.reuse, 0x4, PT ;  /* 0x000000041100780c */ /* 0x040fe20003f22270 */
[----:B------:R-:W-:Y:S01]  /*03d0*/  UISETP.NE.AND UP0, UPT, UR4, 0x6, UPT ;  /* 0x000000060400788c */ /* 0x000fe2000bf05270 */
[C---:B------:R-:W-:Y:S01]  /*03e0*/  ISETP.EQ.AND P2, PT, R17.reuse, 0x8, PT ;  /* 0x000000081100780c */ /* 0x040fe20003f42270 */
[----:B------:R-:W-:Y:S01]  /*03f0*/  UIADD3.X UR9, UPT, UPT, URZ, UR9, URZ, UP1, !UPT ;  /* 0x00000009ff097290 */ /* 0x000fe20008ffe4ff */
[C---:B------:R-:W-:Y:S02]  /*0400*/  ISETP.EQ.AND P3, PT, R17.reuse, 0xc, PT ;  /* 0x0000000c1100780c */ /* 0x040fe40003f62270 */
[----:B------:R-:W-:-:S02]  /*0410*/  ISETP.EQ.AND P4, PT, R17, 0x10, PT ;  /* 0x000000101100780c */ /* 0x000fc40003f82270 */
[C---:B------:R-:W-:Y:S01]  /*0420*/  ISETP.EQ.AND P5, PT, R17.reuse, 0x14, PT ;  /* 0x000000141100780c */ /* 0x040fe20003fa2270 */
[----:B------:R-:W-:Y:S02]  /*0430*/  VIADD R17, R17, 0x4 ;  /* 0x0000000411117836 */ /* 0x000fe40000000000 */
[----:B--2---:R-:W-:-:S03]  /*0440*/  IMAD.WIDE.U32 R6, R7, R0, RZ ;  /* 0x0000000007067225 */ /* 0x004fc600078e00ff */
[----:B------:R-:W-:-:S04]  /*0450*/  IADD3 R5, P6, PT, R6, R11, RZ ;  /* 0x0000000b06057210 */ /* 0x000fc80007fde0ff */
[----:B------:R-:W-:Y:S01]  /*0460*/  IADD3.X R11, PT, PT, R7, UR5, RZ, P6, !PT ;  /* 0x00000005070b7c10 */ /* 0x000fe2000b7fe4ff */
[--C-:B------:R-:W-:Y:S01]  /*0470*/  @P0 IMAD.MOV.U32 R10, RZ, RZ, R5.reuse ;  /* 0x000000ffff0a0224 */ /* 0x100fe200078e0005 */
[----:B------:R-:W-:Y:S01]  /*0480*/  @P3 MOV R14, R5 ;  /* 0x00000005000e3202 */ /* 0x000fe20000000f00 */
[--C-:B------:R-:W-:Y:S02]  /*0490*/  @P1 IMAD.MOV.U32 R12, RZ, RZ, R5.reuse ;  /* 0x000000ffff0c1224 */ /* 0x100fe400078e0005 */
[--C-:B------:R-:W-:Y:S02]  /*04a0*/  @P2 IMAD.MOV.U32 R13, RZ, RZ, R5.reuse ;  /* 0x000000ffff0d2224 */ /* 0x100fe400078e0005 */
[--C-:B------:R-:W-:Y:S02]  /*04b0*/  @P4 IMAD.MOV.U32 R15, RZ, RZ, R5.reuse ;  /* 0x000000ffff0f4224 */ /* 0x100fe400078e0005 */
[----:B------:R-:W-:Y:S01]  /*04c0*/  @P5 IMAD.MOV.U32 R16, RZ, RZ, R5 ;  /* 0x000000ffff105224 */ /* 0x000fe200078e0005 */
[----:B------:R-:W-:Y:S06]  /*04d0*/  BRA.U UP0, `(.L_x_6) ;  /* 0xfffffffd00a07547 */ /* 0x000fec000b83ffff */
[----:B------:R-:W-:Y:S01]  /*04e0*/  SHF.R.U32.HI R0, RZ, 0x17, R4 ;  /* 0x00000017ff007819 */ /* 0x000fe20000011604 */
[----:B------:R-:W-:Y:S04]  /*04f0*/  BSSY.RECONVERGENT B2, `(.L_x_7) ;  /* 0x0000026000027945 */ /* 0x000fe80003800200 */
[C---:B------:R-:W-:Y:S01]  /*0500*/  VIADD R5, R0.reuse, 0xffffff80 ;  /* 0xffffff8000057836 */ /* 0x040fe20000000000 */
[----:B------:R-:W-:-:S04]  /*0510*/  LOP3.LUT P6, R0, R0, 0x1f, RZ, 0xc0, !PT ;  /* 0x0000001f00007812 */ /* 0x000fc800078cc0ff */
[----:B------:R-:W-:-:S05]  /*0520*/  SHF.R.U32.HI R5, RZ, 0x5, R5 ;  /* 0x00000005ff057819 */ /* 0x000fca0000011605 */
[----:B------:R-:W-:-:S05]  /*0530*/  IMAD.U32 R8, R5, -0x4, RZ ;  /* 0xfffffffc05087824 */ /* 0x000fca00078e00ff */
[C---:B------:R-:W-:Y:S02]  /*0540*/  ISETP.EQ.AND P3, PT, R8.reuse, -0x18, PT ;  /* 0xffffffe80800780c */ /* 0x040fe40003f62270 */
[C---:B------:R-:W-:Y:S02]  /*0550*/  ISETP.EQ.AND P4, PT, R8.reuse, -0x14, PT ;  /* 0xffffffec0800780c */ /* 0x040fe40003f82270 */
[C---:B------:R-:W-:Y:S02]  /*0560*/  ISETP.EQ.AND P2, PT, R8.reuse, -0x10, PT ;  /* 0xfffffff00800780c */ /* 0x040fe40003f42270 */
[C---:B------:R-:W-:Y:S02]  /*0570*/  ISETP.EQ.AND P1, PT, R8.reuse, -0xc, PT ;  /* 0xfffffff40800780c */ /* 0x040fe40003f22270 */
[C---:B------:R-:W-:Y:S02]  /*0580*/  ISETP.EQ.AND P0, PT, R8.reuse, -0x8, PT ;  /* 0xfffffff80800780c */ /* 0x040fe40003f02270 */
[----:B------:R-:W-:-:S03]  /*0590*/  ISETP.EQ.AND P5, PT, R8, RZ, PT ;  /* 0x000000ff0800720c */ /* 0x000fc60003fa2270 */
[----:B------:R-:W-:Y:S02]  /*05a0*/  @P3 MOV R5, R10 ;  /* 0x0000000a00053202 */ /* 0x000fe40000000f00 */
[C---:B------:R-:W-:Y:S01]  /*05b0*/  ISETP.EQ.AND P3, PT, R8.reuse, -0x4, PT ;  /* 0xfffffffc0800780c */ /* 0x040fe20003f62270 */
[----:B------:R-:W-:Y:S02]  /*05c0*/  @P4 IMAD.MOV.U32 R6, RZ, RZ, R10 ;  /* 0x000000ffff064224 */ /* 0x000fe400078e000a */
[--C-:B------:R-:W-:Y:S01]  /*05d0*/  @P4 IMAD.MOV.U32 R5, RZ, RZ, R12.reuse ;  /* 0x000000ffff054224 */ /* 0x100fe200078e000c */
[----:B------:R-:W-:Y:S01]  /*05e0*/  ISETP.EQ.AND P4, PT, R8, 0x4, PT ;  /* 0x000000040800780c */ /* 0x000fe20003f82270 */
[----:B------:R-:W-:Y:S01]  /*05f0*/  @P2 IMAD.MOV.U32 R6, RZ, RZ, R12 ;  /* 0x000000ffff062224 */ /* 0x000fe200078e000c */
[----:B------:R-:W-:Y:S01]  /*0600*/  @P1 MOV R6, R13 ;  /* 0x0000000d00061202 */ /* 0x000fe20000000f00 */
[----:B------:R-:W-:Y:S02]  /*0610*/  @P2 IMAD.MOV.U32 R5, RZ, RZ, R13 ;  /* 0x000000ffff052224 */ /* 0x000fe400078e000d */
[----:B------:R-:W-:-:S02]  /*0620*/  @P1 IMAD.MOV.U32 R5, RZ, RZ, R14 ;  /* 0x000000ffff051224 */ /* 0x000fc400078e000e */
[----:B------:R-:W-:Y:S02]  /*0630*/  @P0 IMAD.MOV.U32 R6, RZ, RZ, R14 ;  /* 0x000000ffff060224 */ /* 0x000fe400078e000e */
[--C-:B------:R-:W-:Y:S01]  /*0640*/  @P0 IMAD.MOV.U32 R5, RZ, RZ, R15.reuse ;  /* 0x000000ffff050224 */ /* 0x100fe200078e000f */
[----:B------:R-:W-:Y:S01]  /*0650*/  @P3 MOV R5, R16 ;  /* 0x0000001000053202 */ /* 0x000fe20000000f00 */
[----:B------:R-:W-:Y:S02]  /*0660*/  @P3 IMAD.MOV.U32 R6, RZ, RZ, R15 ;  /* 0x000000ffff063224 */ /* 0x000fe400078e000f */
[----:B------:R-:W-:Y:S02]  /*0670*/  @P5 IMAD.MOV.U32 R6, RZ, RZ, R16 ;  /* 0x000000ffff065224 */ /* 0x000fe400078e0010 */
[--C-:B------:R-:W-:Y:S02]  /*0680*/  @P5 IMAD.MOV.U32 R5, RZ, RZ, R11.reuse ;  /* 0x000000ffff055224 */ /* 0x100fe400078e000b */
[----:B------:R-:W-:Y:S01]  /*0690*/  @P4 IMAD.MOV.U32 R6, RZ, RZ, R11 ;  /* 0x000000ffff064224 */ /* 0x000fe200078e000b */
[----:B------:R-:W-:Y:S06]  /*06a0*/  @!P6 BRA `(.L_x_8) ;  /* 0x000000000028e947 */ /* 0x000fec0003800000 */
[----:B------:R-:W-:Y:S01]  /*06b0*/  @P2 IMAD.MOV.U32 R7, RZ, RZ, R10 ;  /* 0x000000ffff072224 */ /* 0x000fe200078e000a */
[----:B------:R-:W-:Y:S01]  /*06c0*/  @P1 MOV R7, R12 ;  /* 0x0000000c00071202 */ /* 0x000fe20000000f00 */
[----:B------:R-:W-:Y:S01]  /*06d0*/  @P0 IMAD.MOV.U32 R7, RZ, RZ, R13 ;  /* 0x000000ffff070224 */ /* 0x000fe200078e000d */
[----:B------:R-:W-:Y:S01]  /*06e0*/  ISETP.EQ.AND P0, PT, R8, 0x8, PT ;  /* 0x000000080800780c */ /* 0x000fe20003f02270 */
[----:B------:R-:W-:Y:S01]  /*06f0*/  @P3 IMAD.MOV.U32 R7, RZ, RZ, R14 ;  /* 0x000000ffff073224 */ /* 0x000fe200078e000e */
[----:B------:R-:W-:Y:S01]  /*0700*/  SHF.L.W.U32.HI R5, R6, R0, R5 ;  /* 0x0000000006057219 */ /* 0x000fe20000010e05 */
[----:B------:R-:W-:Y:S02]  /*0710*/  @P5 IMAD.MOV.U32 R7, RZ, RZ, R15 ;  /* 0x000000ffff075224 */ /* 0x000fe400078e000f */
[----:B------:R-:W-:-:S08]  /*0720*/  @P4 IMAD.MOV.U32 R7, RZ, RZ, R16 ;  /* 0x000000ffff074224 */ /* 0x000fd000078e0010 */
[----:B------:R-:W-:-:S04]  /*0730*/  @P0 MOV R7, R11 ;  /* 0x0000000b00070202 */ /* 0x000fc80000000f00 */
[----:B------:R-:W-:-:S07]  /*0740*/  SHF.L.W.U32.HI R6, R7, R0, R6 ;  /* 0x0000000007067219 */ /* 0x000fce0000010e06 */
.L_x_8:
[----:B------:R-:W-:Y:S05]  /*0750*/  BSYNC.RECONVERGENT B2 ;  /* 0x0000000000027941 */ /* 0x000fea0003800200 */
.L_x_7:
[C---:B------:R-:W-:Y:S01]  /*0760*/  SHF.L.W.U32.HI R10, R6.reuse, 0x2, R5 ;  /* 0x00000002060a7819 */ /* 0x040fe20000010e05 */
[----:B------:R-:W-:Y:S01]  /*0770*/  IMAD.SHL.U32 R6, R6, 0x4, RZ ;  /* 0x0000000406067824 */ /* 0x000fe200078e00ff */
[----:B------:R-:W-:Y:S01]  /*0780*/  UMOV UR4, 0x54442d19 ;  /* 0x54442d1900047882 */ /* 0x000fe20000000000 */
[----:B------:R-:W-:Y:S01]  /*0790*/  UMOV UR5, 0x3bf921fb ;  /* 0x3bf921fb00057882 */ /* 0x000fe20000000000 */
[----:B------:R-:W-:Y:S02]  /*07a0*/  SHF.R.S32.HI R7, RZ, 0x1f, R10 ;  /* 0x0000001fff077819 */ /* 0x000fe4000001140a */
[----:B------:R-:W-:Y:S02]  /*07b0*/  LOP3.LUT R4, R10, R4, RZ, 0x3c, !PT ;  /* 0x000000040a047212 */ /* 0x000fe400078e3cff */
[C---:B------:R-:W-:Y:S02]  /*07c0*/  LOP3.LUT R8, R7.reuse, R6, RZ, 0x3c, !PT ;  /* 0x0000000607087212 */ /* 0x040fe400078e3cff */
[----:B------:R-:W-:-:S02]  /*07d0*/  LOP3.LUT R9, R7, R10, RZ, 0x3c, !PT ;  /* 0x0000000a07097212 */ /* 0x000fc400078e3cff */
[----:B------:R-:W-:Y:S02]  /*07e0*/  ISETP.GE.AND P0, PT, R4, RZ, PT ;  /* 0x000000ff0400720c */ /* 0x000fe40003f06270 */
[----:B------:R-:W0:Y:S01]  /*07f0*/  I2F.F64.S64 R6, R8 ;  /* 0x0000000800067312 */ /* 0x000e220000301c00 */
[----:B------:R-:W-:-:S04]  /*0800*/  SHF.R.U32.HI R5, RZ, 0x1e, R5 ;  /* 0x0000001eff057819 */ /* 0x000fc80000011605 */
[----:B------:R-:W-:Y:S01]  /*0810*/  LEA.HI R10, R10, R5, RZ, 0x1 ;  /* 0x000000050a0a7211 */ /* 0x000fe200078f08ff */
[----:B0-----:R-:W-:-:S10]  /*0820*/  DMUL R6, R6, UR4 ;  /* 0x0000000406067c28 */ /* 0x001fd40008000000 */
[----:B------:R-:W0:Y:S02]  /*0830*/  F2F.F32.F64 R6, R6 ;  /* 0x0000000600067310 */ /* 0x000e240000301000 */
[----:B0-----:R-:W-:-:S07]  /*0840*/  FSEL R11, -R6, R6, !P0 ;  /* 0x00000006060b7208 */ /* 0x001fce0004000100 */
.L_x_5:
[----:B------:R-:W-:Y:S05]  /*0850*/  BSYNC.RECONVERGENT B1 ;  /* 0x0000000000017941 */ /* 0x000fea0003800200 */
.L_x_4:
[----:B------:R-:W-:Y:S02]  /*0860*/  IMAD.MOV.U32 R0, RZ, RZ, 0x37cbac00 ;  /* 0x37cbac00ff007424 */ /* 0x000fe400078e00ff */
[----:B------:R-:W-:Y:S01]  /*0870*/  FMUL R5, R11, R11 ;  /* 0x0000000b0b057220 */ /* 0x000fe20000400000 */
[----:B------:R-:W-:Y:S01]  /*0880*/  LOP3.LUT R4, R10, 0x1, RZ, 0xc0, !PT ;  /* 0x000000010a047812 */ /* 0x000fe200078ec0ff */
[----:B------:R-:W-:Y:S01]  /*0890*/  IMAD.MOV.U32 R6, RZ, RZ, 0x3c0885e4 ;  /* 0x3c0885e4ff067424 */ /* 0x000fe200078e00ff */
[----:B------:R-:W-:Y:S01]  /*08a0*/  MOV R9, 0x3e2aaaa8 ;  /* 0x3e2aaaa800097802 */ /* 0x000fe20000000f00 */
[----:B------:R-:W-:Y:S01]  /*08b0*/  FFMA R0, R5, R0, -0.0013887860113754868507 ;  /* 0xbab607ed05007423 */ /* 0x000fe20000000000 */
[----:B------:R-:W-:Y:S01]  /*08c0*/  ISETP.NE.U32.AND P0, PT, R4, 0x1, PT ;  /* 0x000000010400780c */ /* 0x000fe20003f05070 */
[----:B------:R-:W-:-:S03]  /*08d0*/  VIADD R10, R10, 0x1 ;  /* 0x000000010a0a7836 */ /* 0x000fc60000000000 */
[----:B------:R-:W-:Y:S02]  /*08e0*/  FSEL R4, R0, -0.00019574658654164522886, P0 ;  /* 0xb94d415300047808 */ /* 0x000fe40000000000 */
[----:B------:R-:W-:Y:S02]  /*08f0*/  FSEL R6, R6, 0.041666727513074874878, !P0 ;  /* 0x3d2aaabb06067808 */ /* 0x000fe40004000000 */
[----:B------:R-:W-:Y:S02]  /*0900*/  LOP3.LUT P1, RZ, R10, 0x2, RZ, 0xc0, !PT ;  /* 0x000000020aff7812 */ /* 0x000fe4000782c0ff */
[----:B------:R-:W-:Y:S01]  /*0910*/  FSEL R0, R11, 1, !P0 ;  /* 0x3f8000000b007808 */ /* 0x000fe20004000000 */
[----:B------:R-:W-:Y:S01]  /*0920*/  FFMA R4, R5, R4, R6 ;  /* 0x0000000405047223 */ /* 0x000fe20000000006 */
[----:B------:R-:W-:Y:S01]  /*0930*/  FSEL R9, -R9, -0.4999999701976776123, !P0 ;  /* 0xbeffffff09097808 */ /* 0x000fe20004000100 */
[----:B------:R-:W-:Y:S02]  /*0940*/  IMAD.MOV.U32 R6, RZ, RZ, 0x33333333 ;  /* 0x33333333ff067424 */ /* 0x000fe400078e00ff */
[----:B------:R-:W-:-:S02]  /*0950*/  FFMA R7, R5, R0, RZ ;  /* 0x0000000005077223 */ /* 0x000fc400000000ff */
[----:B------:R-:W-:-:S04]  /*0960*/  FFMA R4, R5, R4, R9 ;  /* 0x0000000405047223 */ /* 0x000fc80000000009 */
[----:B------:R-:W-:Y:S01]  /*0970*/  FFMA R0, R7, R4, R0 ;  /* 0x0000000407007223 */ /* 0x000fe20000000000 */
[----:B------:R-:W-:-:S03]  /*0980*/  IMAD.MOV.U32 R7, RZ, RZ, 0x3fc33333 ;  /* 0x3fc33333ff077424 */ /* 0x000fc600078e00ff */
[----:B------:R-:W-:-:S04]  /*0990*/  @P1 FADD R0, RZ, -R0 ;  /* 0x80000000ff001221 */ /* 0x000fc80000000000 */
[----:B------:R-:W0:Y:S02]  /*09a0*/  F2F.F64.F32 R4, R0 ;  /* 0x0000000000047310 */ /* 0x000e240000201800 */
[----:B0-----:R-:W-:-:S10]  /*09b0*/  DFMA R4, R4, R6, 0.5 ;  /* 0x3fe000000404742b */ /* 0x001fd40000000006 */
[----:B------:R-:W0:Y:S08]  /*09c0*/  F2F.F32.F64 R4, R4 ;  /* 0x0000000400047310 */ /* 0x000e300000301000 */
[----:B0-----:R0:W1:Y:S02]  /*09d0*/  F2F.F64.F32 R6, R4 ;  /* 0x0000000400067310 */ /* 0x0010640000201800 */
.L_x_3:
[----:B------:R-:W-:Y:S05]  /*09e0*/  BSYNC.RECONVERGENT B0 ;  /* 0x0000000000007941 */ /* 0x000fea0003800200 */
.L_x_2:
[----:B0-----:R-:W0:Y:S01]  /*09f0*/  F2F.F64.F32 R4, R2 ;  /* 0x0000000200047310 */ /* 0x001e220000201800 */
[----:B------:R-:W-:Y:S01]  /*0a00*/  UMOV UR4, 0x55555555 ;  /* 0x5555555500047882 */ /* 0x000fe20000000000 */
[----:B------:R-:W-:Y:S01]  /*0a10*/  UMOV UR5, 0x3fd55555 ;  /* 0x3fd5555500057882 */ /* 0x000fe20000000000 */
[C---:B-1----:R-:W-:Y:S01]  /*0a20*/  DADD R12, R6.reuse, R6 ;  /* 0x00000000060c7229 */ /* 0x042fe20000000006 */
[----:B------:R-:W-:Y:S01]  /*0a30*/  FSETP.GEU.AND P1, PT, R2, RZ, PT ;  /* 0x000000ff0200720b */ /* 0x000fe20003f2e000 */
[----:B------:R-:W-:Y:S01]  /*0a40*/  DSETP.GEU.AND P0, PT, R6, 0.5, PT ;  /* 0x3fe000000600742a */ /* 0x000fe20003f0e000 */
[----:B------:R-:W-:Y:S07]  /*0a50*/  BSSY.RECONVERGENT B0, `(.L_x_9) ;  /* 0x0000030000007945 */ /* 0x000fee0003800200 */
[----:B------:R-:W-:Y:S01]  /*0a60*/  FSEL R16, R12, RZ, !P0 ;  /* 0x000000ff0c107208 */ /* 0x000fe20004000000 */
[----:B0-----:R-:W-:Y:S01]  /*0a70*/  DADD R8, R4, UR4 ;  /* 0x0000000404087e29 */ /* 0x001fe20008000000 */
[----:B------:R-:W-:-:S02]  /*0a80*/  FSEL R17, R13, 1.875, !P0 ;  /* 0x3ff000000d117808 */ /* 0x000fc40004000000 */
[----:B------:R-:W-:Y:S01]  /*0a90*/  @!P1 FADD R2, R2, 1 ;  /* 0x3f80000002029421 */ /* 0x000fe20000000000 */
[----:B------:R-:W-:Y:S01]  /*0aa0*/  UMOV UR5, 0x3fc55555 ;  /* 0x3fc5555500057882 */ /* 0x000fe20000000000 */
[----:B------:R-:W0:Y:S03]  /*0ab0*/  F2F.F32.F64 R0, R16 ;  /* 0x0000001000007310 */ /* 0x000e260000301000 */
[----:B------:R-:W-:-:S05]  /*0ac0*/  FSETP.GT.AND P1, PT, R2, 1, PT ;  /* 0x3f8000000200780b */ /* 0x000fca0003f24000 */
[----:B------:R-:W1:Y:S08]  /*0ad0*/  F2F.F32.F64 R10, R8 ;  /* 0x00000008000a7310 */ /* 0x000e700000301000 */
[----:B------:R-:W-:Y:S01]  /*0ae0*/  @P1 FADD R2, R2, -1 ;  /* 0xbf80000002021421 */ /* 0x000fe20000000000 */
[----:B0-----:R-:W0:Y:S01]  /*0af0*/  F2F.F64.F32 R14, R0 ;  /* 0x00000000000e7310 */ /* 0x001e220000201800 */
[----:B-1----:R-:W-:-:S07]  /*0b00*/  FSETP.GEU.AND P0, PT, R10, RZ, PT ;  /* 0x000000ff0a00720b */ /* 0x002fce0003f0e000 */
[----:B------:R-:W1:Y:S01]  /*0b10*/  F2F.F64.F32 R6, R2 ;  /* 0x0000000200067310 */ /* 0x000e620000201800 */
[----:B0-----:R-:W-:-:S05]  /*0b20*/  DADD R12, R12, -R14 ;  /* 0x000000000c0c7229 */ /* 0x001fca000000080e */
[----:B------:R-:W-:Y:S02]  /*0b30*/  @!P0 FADD R10, R10, 1 ;  /* 0x3f8000000a0a8421 */ /* 0x000fe40000000000 */
[----:B------:R-:W0:Y:S01]  /*0b40*/  F2F.F32.F64 R11, R12 ;  /* 0x0000000c000b7310 */ /* 0x000e220000301000 */
[----:B-1----:R-:W-:Y:S02]  /*0b50*/  DSETP.GTU.AND P1, PT, R6, UR4, PT ;  /* 0x0000000406007e2a */ /* 0x002fe4000bf2c000 */
[----:B------:R-:W-:-:S12]  /*0b60*/  FSETP.GT.AND P0, PT, R10, 1, PT ;  /* 0x3f8000000a00780b */ /* 0x000fd80003f04000 */
[----:B0-----:R-:W-:Y:S01]  /*0b70*/  @!P1 FADD R23, R0, -R11 ;  /* 0x8000000b00179221 */ /* 0x001fe20000000000 */
[----:B------:R-:W-:Y:S01]  /*0b80*/  @P0 FADD R10, R10, -1 ;  /* 0xbf8000000a0a0421 */ /* 0x000fe20000000000 */
[----:B------:R-:W-:Y:S08]  /*0b90*/  @!P1 F2F.F64.F32 R18, R11 ;  /* 0x0000000b00129310 */ /* 0x000ff00000201800 */
[----:B------:R-:W0:Y:S08]  /*0ba0*/  F2F.F64.F32 R8, R10 ;  /* 0x0000000a00087310 */ /* 0x000e300000201800 */
[----:B------:R-:W1:Y:S01]  /*0bb0*/  @!P1 F2F.F64.F32 R14, R23 ;  /* 0x00000017000e9310 */ /* 0x000e620000201800 */
[----:B0-----:R-:W-:-:S02]  /*0bc0*/  DSETP.GTU.AND P0, PT, R8, UR4, PT ;  /* 0x0000000408007e2a */ /* 0x001fc4000bf0c000 */
[----:B-1----:R-:W-:-:S12]  /*0bd0*/  @!P1 DMUL R20, R14, 6 ;  /* 0x401800000e149828 */ /* 0x002fd80000000000 */
[----:B------:R-:W-:Y:S01]  /*0be0*/  @!P0 FADD R22, R0, -R11 ;  /* 0x8000000b00168221 */ /* 0x000fe20000000000 */
[----:B------:R-:W-:Y:S01]  /*0bf0*/  @!P0 F2F.F64.F32 R14, R11 ;  /* 0x0000000b000e8310 */ /* 0x000fe20000201800 */
[----:B------:R-:W-:-:S07]  /*0c00*/  @!P1 DFMA R18, R20, R6, R18 ;  /* 0x000000061412922b */ /* 0x000fce0000000012 */
[----:B------:R-:W0:Y:S08]  /*0c10*/  @!P0 F2F.F64.F32 R16, R22 ;  /* 0x0000001600108310 */ /* 0x000e300000201800 */
[----:B------:R1:W2:Y:S01]  /*0c20*/  @!P1 F2F.F32.F64 R12, R18 ;  /* 0x00000012000c9310 */ /* 0x0002a20000301000 */
[----:B0-----:R-:W-:-:S08]  /*0c30*/  @!P0 DMUL R16, R16, 6 ;  /* 0x4018000010108828 */ /* 0x001fd00000000000 */
[----:B------:R-:W-:-:S06]  /*0c40*/  @!P0 DFMA R14, R8, R16, R14 ;  /* 0x00000010080e822b */ /* 0x000fcc000000000e */
[----:B------:R1:W0:Y:S01]  /*0c50*/  @!P0 F2F.F32.F64 R13, R14 ;  /* 0x0000000e000d8310 */ /* 0x0002220000301000 */
[----:B--2---:R-:W-:Y:S05]  /*0c60*/  @!P0 BRA `(.L_x_10) ;  /* 0x0000000000388947 */ /* 0x004fea0003800000 */
[----:B------:R-:W-:Y:S01]  /*0c70*/  FSETP.GTU.AND P0, PT, R10, 0.5, PT ;  /* 0x3f0000000a00780b */ /* 0x000fe20003f0c000 */
[----:B0-----:R-:W-:-:S12]  /*0c80*/  IMAD.MOV.U32 R13, RZ, RZ, R0 ;  /* 0x000000ffff0d7224 */ /* 0x001fd800078e0000 */
[----:B------:R-:W-:Y:S05]  /*0c90*/  @!P0 BRA `(.L_x_10) ;  /* 0x00000000002c8947 */ /* 0x000fea0003800000 */
[----:B------:R-:W-:Y:S01]  /*0ca0*/  UMOV UR8, 0x55555555 ;  /* 0x5555555500087882 */ /* 0x000fe20000000000 */
[----:B------:R-:W-:Y:S01]  /*0cb0*/  UMOV UR9, 0x3fe55555 ;  /* 0x3fe5555500097882 */ /* 0x000fe20000000000 */
[----:B------:R-:W-:Y:S01]  /*0cc0*/  IMAD.MOV.U32 R13, RZ, RZ, R11 ;  /* 0x000000ffff0d7224 */ /* 0x000fe200078e000b */
[----:B------:R-:W-:-:S14]  /*0cd0*/  DSETP.GTU.AND P0, PT, R8, UR8, PT ;  /* 0x0000000808007e2a */ /* 0x000fdc000bf0c000 */
[----:B------:R-:W-:Y:S01]  /*0ce0*/  @!P0 FADD R16, R0, -R11 ;  /* 0x8000000b00108221 */ /* 0x000fe20000000000 */
[----:B------:R-:W-:Y:S01]  /*0cf0*/  @!P0 DADD R8, -R8, UR8 ;  /* 0x0000000808088e29 */ /* 0x000fe20008000100 */
[----:B-1----:R-:W-:Y:S08]  /*0d00*/  @!P0 F2F.F64.F32 R14, R11 ;  /* 0x0000000b000e8310 */ /* 0x002ff00000201800 */
[----:B------:R-:W0:Y:S02]  /*0d10*/  @!P0 F2F.F64.F32 R16, R16 ;  /* 0x0000001000108310 */ /* 0x000e240000201800 */
[----:B0-----:R-:W-:-:S08]  /*0d20*/  @!P0 DMUL R8, R16, R8 ;  /* 0x0000000810088228 */ /* 0x001fd00000000000 */
[----:B------:R-:W-:-:S06]  /*0d30*/  @!P0 DFMA R8, R8, 6, R14 ;  /* 0x401800000808882b */ /* 0x000fcc000000000e */
[----:B------:R2:W3:Y:S05]  /*0d40*/  @!P0 F2F.F32.F64 R13, R8 ;  /* 0x00000008000d8310 */ /* 0x0004ea0000301000 */
.L_x_10:
[----:B------:R-:W-:Y:S05]  /*0d50*/  BSYNC.RECONVERGENT B0 ;  /* 0x0000000000007941 */ /* 0x000fea0003800200 */
.L_x_9:
[----:B------:R-:W-:Y:S04]  /*0d60*/  BSSY.RECONVERGENT B0, `(.L_x_11) ;  /* 0x0000010000007945 */ /* 0x000fe80003800200 */
[----:B------:R-:W-:Y:S05]  /*0d70*/  @!P1 BRA `(.L_x_12) ;  /* 0x0000000000389947 */ /* 0x000fea0003800000 */
[----:B------:R-:W-:Y:S02]  /*0d80*/  FSETP.GTU.AND P0, PT, R2, 0.5, PT ;  /* 0x3f0000000200780b */ /* 0x000fe40003f0c000 */
[----:B------:R-:W-:-:S11]  /*0d90*/  MOV R12, R0 ;  /* 0x00000000000c7202 */ /* 0x000fd60000000f00 */
[----:B------:R-:W-:Y:S05]  /*0da0*/  @!P0 BRA `(.L_x_12) ;  /* 0x00000000002c8947 */ /* 0x000fea0003800000 */
[----:B------:R-:W-:Y:S01]  /*0db0*/  UMOV UR8, 0x55555555 ;  /* 0x5555555500087882 */ /* 0x000fe20000000000 */
[----:B------:R-:W-:Y:S01]  /*0dc0*/  UMOV UR9, 0x3fe55555 ;  /* 0x3fe5555500097882 */ /* 0x000fe20000000000 */
[----:B------:R-:W-:Y:S01]  /*0dd0*/  IMAD.MOV.U32 R12, RZ, RZ, R11 ;  /* 0x000000ffff0c7224 */ /* 0x000fe200078e000b */
[----:B------:R-:W-:-:S14]  /*0de0*/  DSETP.GTU.AND P0, PT, R6, UR8, PT ;  /* 0x0000000806007e2a */ /* 0x000fdc000bf0c000 */
[----:B-1----:R-:W-:Y:S01]  /*0df0*/  @!P0 FADD R14, R0, -R11 ;  /* 0x8000000b000e8221 */ /* 0x002fe20000000000 */
[----:B------:R-:W-:Y:S01]  /*0e00*/  @!P0 DADD R6, -R6, UR8 ;  /* 0x0000000806068e29 */ /* 0x000fe20008000100 */
[----:B--2---:R-:W-:Y:S08]  /*0e10*/  @!P0 F2F.F64.F32 R8, R11 ;  /* 0x0000000b00088310 */ /* 0x004ff00000201800 */
[----:B------:R-:W1:Y:S02]  /*0e20*/  @!P0 F2F.F64.F32 R14, R14 ;  /* 0x0000000e000e8310 */ /* 0x000e640000201800 */
[----:B-1----:R-:W-:-:S08]  /*0e30*/  @!P0 DMUL R6, R14, R6 ;  /* 0x000000060e068228 */ /* 0x002fd00000000000 */
[----:B------:R-:W-:-:S06]  /*0e40*/  @!P0 DFMA R6, R6, 6, R8 ;  /* 0x401800000606882b */ /* 0x000fcc0000000008 */
[----:B------:R4:W1:Y:S05]  /*0e50*/  @!P0 F2F.F32.F64 R12, R6 ;  /* 0x00000006000c8310 */ /* 0x00086a0000301000 */
.L_x_12:
[----:B------:R-:W-:Y:S05]  /*0e60*/  BSYNC.RECONVERGENT B0 ;  /* 0x0000000000007941 */ /* 0x000fea0003800200 */
.L_x_11:
[----:B------:R-:W-:Y:S01]  /*0e70*/  UMOV UR8, 0x55555555 ;  /* 0x5555555500087882 */ /* 0x000fe20000000000 */
[----:B------:R-:W-:Y:S01]  /*0e80*/  UMOV UR9, 0x3fd55555 ;  /* 0x3fd5555500097882 */ /* 0x000fe20000000000 */
[----:B--2---:R-:W2:Y:S01]  /*0e90*/  LDC.64 R8, c[0x0][0x388] ;  /* 0x0000e200ff087b82 */ /* 0x004ea20000000a00 */
[----:B----4-:R-:W-:Y:S01]  /*0ea0*/  DADD R6, R4, -UR8 ;  /* 0x8000000804067e29 */ /* 0x010fe20008000000 */
[----:B------:R-:W-:Y:S01]  /*0eb0*/  IMAD R3, R3, 0x3, RZ ;  /* 0x0000000303037824 */ /* 0x000fe200078e02ff */
[----:B------:R-:W-:Y:S04]  /*0ec0*/  BSSY.RECONVERGENT B0, `(.L_x_13) ;  /* 0x000001e000007945 */ /* 0x000fe80003800200 */
[----:B------:R-:W4:Y:S02]  /*0ed0*/  F2F.F32.F64 R10, R6 ;  /* 0x00000006000a7310 */ /* 0x000f240000301000 */
[----:B----4-:R-:W-:Y:S01]  /*0ee0*/  FSETP.GEU.AND P0, PT, R10, RZ, PT ;  /* 0x000000ff0a00720b */ /* 0x010fe20003f0e000 */
[----:B--2---:R-:W-:-:S12]  /*0ef0*/  IMAD.WIDE R2, R3, 0x4, R8 ;  /* 0x0000000403027825 */ /* 0x004fd800078e0208 */
[----:B------:R-:W-:-:S05]  /*0f00*/  @!P0 FADD R10, R10, 1 ;  /* 0x3f8000000a0a8421 */ /* 0x000fca0000000000 */
[----:B------:R-:W-:-:S13]  /*0f10*/  FSETP.GT.AND P0, PT, R10, 1, PT ;  /* 0x3f8000000a00780b */ /* 0x000fda0003f04000 */
[----:B------:R-:W-:-:S04]  /*0f20*/  @P0 FADD R10, R10, -1 ;  /* 0xbf8000000a0a0421 */ /* 0x000fc80000000000 */
[----:B------:R-:W2:Y:S02]  /*0f30*/  F2F.F64.F32 R4, R10 ;  /* 0x0000000a00047310 */ /* 0x000ea40000201800 */
[----:B--2---:R-:W-:-:S14]  /*0f40*/  DSETP.GTU.AND P0, PT, R4, UR4, PT ;  /* 0x0000000404007e2a */ /* 0x004fdc000bf0c000 */
[----:B------:R-:W-:Y:S01]  /*0f50*/  @!P0 FADD R16, R0, -R11 ;  /* 0x8000000b00108221 */ /* 0x000fe20000000000 */
[----:B-1----:R-:W-:Y:S08]  /*0f60*/  @!P0 F2F.F64.F32 R14, R11 ;  /* 0x0000000b000e8310 */ /* 0x002ff00000201800 */
[----:B------:R-:W1:Y:S02]  /*0f70*/  @!P0 F2F.F64.F32 R16, R16 ;  /* 0x0000001000108310 */ /* 0x000e640000201800 */
[----:B-1----:R-:W-:-:S08]  /*0f80*/  @!P0 DMUL R6, R16, 6 ;  /* 0x4018000010068828 */ /* 0x002fd00000000000 */
[----:B------:R-:W-:-:S10]  /*0f90*/  @!P0 DFMA R6, R6, R4, R14 ;  /* 0x000000040606822b */ /* 0x000fd4000000000e */
[----:B------:R1:W2:Y:S01]  /*0fa0*/  @!P0 F2F.F32.F64 R6, R6 ;  /* 0x0000000600068310 */ /* 0x0002a20000301000 */
[----:B------:R-:W-:Y:S05]  /*0fb0*/  @!P0 BRA `(.L_x_14) ;  /* 0x0000000000388947 */ /* 0x000fea0003800000 */
[----:B------:R-:W-:Y:S01]  /*0fc0*/  FSETP.GTU.AND P0, PT, R10, 0.5, PT ;  /* 0x3f0000000a00780b */ /* 0x000fe20003f0c000 */
[----:B--2---:R-:W-:-:S12]  /*0fd0*/  IMAD.MOV.U32 R6, RZ, RZ, R0 ;  /* 0x000000ffff067224 */ /* 0x004fd800078e0000 */
[----:B------:R-:W-:Y:S05]  /*0fe0*/  @!P0 BRA `(.L_x_14) ;  /* 0x00000000002c8947 */ /* 0x000fea0003800000 */
[----:B------:R-:W-:Y:S01]  /*0ff0*/  UMOV UR4, 0x55555555 ;  /* 0x5555555500047882 */ /* 0x000fe20000000000 */
[----:B------:R-:W-:Y:S02]  /*1000*/  UMOV UR5, 0x3fe55555 ;  /* 0x3fe5555500057882 */ /* 0x000fe40000000000 */
[----:B------:R-:W-:-:S14]  /*1010*/  DSETP.GTU.AND P0, PT, R4, UR4, PT ;  /* 0x0000000404007e2a */ /* 0x000fdc000bf0c000 */
[----:B------:R-:W-:Y:S01]  /*1020*/  @!P0 FADD R8, R0, -R11 ;  /* 0x8000000b00088221 */ /* 0x000fe20000000000 */
[----:B------:R-:W-:Y:S01]  /*1030*/  @!P0 DADD R4, -R4, UR4 ;  /* 0x0000000404048e29 */ /* 0x000fe20008000100 */
[----:B-1----:R-:W-:Y:S08]  /*1040*/  @!P0 F2F.F64.F32 R6, R11 ;  /* 0x0000000b00068310 */ /* 0x002ff00000201800 */
[----:B------:R-:W1:Y:S02]  /*1050*/  @!P0 F2F.F64.F32 R8, R8 ;  /* 0x0000000800088310 */ /* 0x000e640000201800 */
[----:B-1----:R-:W-:-:S08]  /*1060*/  @!P0 DMUL R4, R8, R4 ;  /* 0x0000000408048228 */ /* 0x002fd00000000000 */
[----:B------:R-:W-:Y:S01]  /*1070*/  @!P0 DFMA R4, R4, 6, R6 ;  /* 0x401800000404882b */ /* 0x000fe20000000006 */
[----:B------:R-:W-:-:S06]  /*1080*/  IMAD.MOV.U32 R6, RZ, RZ, R11 ;  /* 0x000000ffff067224 */ /* 0x000fcc00078e000b */
[----:B------:R4:W1:Y:S04]  /*1090*/  @!P0 F2F.F32.F64 R6, R4 ;  /* 0x0000000400068310 */ /* 0x0008680000301000 */
.L_x_14:
[----:B------:R-:W-:Y:S05]  /*10a0*/  BSYNC.RECONVERGENT B0 ;  /* 0x0000000000007941 */ /* 0x000fea0003800200 */
.L_x_13:
[----:B0--3--:R-:W-:Y:S01]  /*10b0*/  FMUL R13, R13, 255 ;  /* 0x437f00000d0d7820 */ /* 0x009fe20000400000 */
[----:B-1----:R-:W-:Y:S01]  /*10c0*/  FMUL R7, R12, 255 ;  /* 0x437f00000c077820 */ /* 0x002fe20000400000 */
[----:B--2-4-:R-:W-:-:S03]  /*10d0*/  FMUL R5, R6, 255 ;  /* 0x437f000006057820 */ /* 0x014fc60000400000 */
[----:B------:R-:W-:Y:S04]  /*10e0*/  STG.E desc[UR6][R2.64], R13 ;  /* 0x0000000d02007986 */ /* 0x000fe8000c101906 */
[----:B------:R-:W-:Y:S04]  /*10f0*/  STG.E desc[UR6][R2.64+0x4], R7 ;  /* 0x0000040702007986 */ /* 0x000fe8000c101906 */
[----:B------:R-:W-:Y:S01]  /*1100*/  STG.E desc[UR6][R2.64+0x8], R5 ;  /* 0x0000080502007986 */ /* 0x000fe2000c101906 */
[----:B------:R-:W-:Y:S05]  /*1110*/  EXIT ;  /* 0x000000000000794d */ /* 0x000fea0003800000 */
        .weak           $__internal_0_$__cuda_sm3x_div_rn_noftz_f32_slowpath
        .type           $__internal_0_$__cuda_sm3x_div_rn_noftz_f32_slowpath,@function
        .size           $__internal_0_$__cuda_sm3x_div_rn_noftz_f32_slowpath,(.L_x_28 - $__internal_0_$__cuda_sm3x_div_rn_noftz_f32_slowpath)
$__internal_0_$__cuda_sm3x_div_rn_noftz_f32_slowpath:
[----:B------:R-:W-:Y:S01]  /*1120*/  SHF.R.U32.HI R2, RZ, 0x17, R0 ;  /* 0x00000017ff027819 */ /* 0x000fe20000011600 */
[----:B------:R-:W-:Y:S04]  /*1130*/  BSSY.RECONVERGENT B0, `(.L_x_15) ;  /* 0x000005c000007945 */ /* 0x000fe80003800200 */
[----:B------:R-:W-:Y:S01]  /*1140*/  BSSY.RELIABLE B2, `(.L_x_16) ;  /* 0x000001a000027945 */ /* 0x000fe20003800100 */
[----:B------:R-:W-:Y:S02]  /*1150*/  MOV R5, R0 ;  /* 0x0000000000057202 */ /* 0x000fe40000000f00 */
[----:B------:R-:W-:-:S05]  /*1160*/  LOP3.LUT R2, R2, 0xff, RZ, 0xc0, !PT ;  /* 0x000000ff02027812 */ /* 0x000fca00078ec0ff */
[----:B------:R-:W-:-:S05]  /*1170*/  VIADD R7, R2, 0xffffffff ;  /* 0xffffffff02077836 */ /* 0x000fca0000000000 */
[----:B------:R-:W-:-:S13]  /*1180*/  ISETP.GT.U32.OR P0, PT, R7, 0xfd, !PT ;  /* 0x000000fd0700780c */ /* 0x000fda0007f04470 */
[----:B------:R-:W-:Y:S01]  /*1190*/  @!P0 IMAD.MOV.U32 R6, RZ, RZ, RZ ;  /* 0x000000ffff068224 */ /* 0x000fe200078e00ff */
[----:B------:R-:W-:Y:S06]  /*11a0*/  @!P0 BRA `(.L_x_17) ;  /* 0x00000000004c8947 */ /* 0x000fec0003800000 */
[----:B------:R-:W-:-:S13]  /*11b0*/  FSETP.GTU.FTZ.AND P0, PT, |R0|, +INF , PT ;  /* 0x7f8000000000780b */ /* 0x000fda0003f1c200 */
[----:B------:R-:W-:Y:S05]  /*11c0*/  @P0 BREAK.RELIABLE B2 ;  /* 0x0000000000020942 */ /* 0x000fea0003800100 */
[----:B------:R-:W-:Y:S05]  /*11d0*/  @P0 BRA `(.L_x_18) ;  /* 0x0000000400400947 */ /* 0x000fea0003800000 */
[----:B------:R-:W-:-:S05]  /*11e0*/  IMAD.MOV.U32 R6, RZ, RZ, 0x437f0000 ;  /* 0x437f0000ff067424 */ /* 0x000fca00078e00ff */
[----:B------:R-:W-:-:S13]  /*11f0*/  LOP3.LUT P0, RZ, R6, 0x7fffffff, R5, 0xc8, !PT ;  /* 0x7fffffff06ff7812 */ /* 0x000fda000780c805 */
[----:B------:R-:W-:Y:S05]  /*1200*/  @!P0 BREAK.RELIABLE B2 ;  /* 0x0000000000028942 */ /* 0x000fea0003800100 */
[----:B------:R-:W-:Y:S05]  /*1210*/  @!P0 BRA `(.L_x_19) ;  /* 0x0000000400288947 */ /* 0x000fea0003800000 */
[----:B------:R-:W-:-:S13]  /*1220*/  LOP3.LUT P0, RZ, R5, 0x7fffffff, RZ, 0xc0, !PT ;  /* 0x7fffffff05ff7812 */ /* 0x000fda000780c0ff */
[----:B------:R-:W-:Y:S05]  /*1230*/  @!P0 BREAK.RELIABLE B2 ;  /* 0x0000000000028942 */ /* 0x000fea0003800100 */
[----:B------:R-:W-:Y:S05]  /*1240*/  @!P0 BRA `(.L_x_20) ;  /* 0x0000000400148947 */ /* 0x000fea0003800000 */
[----:B------:R-:W-:Y:S02]  /*1250*/  FSETP.NEU.FTZ.AND P0, PT, |R0|, +INF , PT ;  /* 0x7f8000000000780b */ /* 0x000fe40003f1d200 */
[----:B------:R-:W-:-:S04]  /*1260*/  LOP3.LUT P1, RZ, R6, 0x7fffffff, RZ, 0xc0, !PT ;  /* 0x7fffffff06ff7812 */ /* 0x000fc8000782c0ff */
[----:B------:R-:W-:-:S13]  /*1270*/  PLOP3.LUT P0, PT, P0, P1, PT, 0x2f, 0xf2 ;  /* 0x0000000000f2781c */ /* 0x000fda0000702577 */
[----:B------:R-:W-:Y:S05]  /*1280*/  @P0 BREAK.RELIABLE B2 ;  /* 0x0000000000020942 */ /* 0x000fea0003800100 */
[----:B------:R-:W-:Y:S05]  /*1290*/  @P0 BRA `(.L_x_21) ;  /* 0x0000000000f40947 */ /* 0x000fea0003800000 */
[----:B------:R-:W-:-:S13]  /*12a0*/  ISETP.GE.AND P0, PT, R7, RZ, PT ;  /* 0x000000ff0700720c */ /* 0x000fda0003f06270 */
[----:B------:R-:W-:Y:S02]  /*12b0*/  @P0 IMAD.MOV.U32 R6, RZ, RZ, RZ ;  /* 0x000000ffff060224 */ /* 0x000fe400078e00ff */
[----:B------:R-:W-:Y:S01]  /*12c0*/  @!P0 FFMA R5, R0, 1.84467440737095516160e+19, RZ ;  /* 0x5f80000000058823 */ /* 0x000fe200000000ff */
[----:B------:R-:W-:-:S07]  /*12d0*/  @!P0 IMAD.MOV.U32 R6, RZ, RZ, -0x40 ;  /* 0xffffffc0ff068424 */ /* 0x000fce00078e00ff */
.L_x_17:
[----:B------:R-:W-:Y:S05]  /*12e0*/  BSYNC.RELIABLE B2 ;  /* 0x0000000000027941 */ /* 0x000fea0003800100 */
.L_x_16:
[----:B------:R-:W-:Y:S01]  /*12f0*/  UMOV UR4, 0x437f0000 ;  /* 0x437f000000047882 */ /* 0x000fe20000000000 */
[----:B------:R-:W-:Y:S01]  /*1300*/  IADD3 R7, PT, PT, R2, -0x7f, RZ ;  /* 0xffffff8102077810 */ /* 0x000fe20007ffe0ff */
[----:B------:R-:W-:Y:S01]  /*1310*/  UIADD3 UR4, UPT, UPT, UR4, -0x3800000, URZ ;  /* 0xfc80000004047890 */ /* 0x000fe2000fffe0ff */
[----:B------:R-:W-:Y:S02]  /*1320*/  BSSY.RECONVERGENT B2, `(.L_x_22) ;  /* 0x0000033000027945 */ /* 0x000fe40003800200 */
[----:B------:R-:W-:Y:S01]  /*1330*/  IADD3 R6, PT, PT, R6, -0x7, R7 ;  /* 0xfffffff906067810 */ /* 0x000fe20007ffe007 */
[----:B------:R-:W-:Y:S02]  /*1340*/  IMAD R2, R7, -0x800000, R5 ;  /* 0xff80000007027824 */ /* 0x000fe400078e0205 */
[----:B------:R-:W-:-:S03]  /*1350*/  FADD.FTZ R9, -RZ, -UR4 ;  /* 0x80000004ff097e21 */ /* 0x000fc60008010100 */
[----:B------:R-:W0:Y:S02]  /*1360*/  MUFU.RCP R8, UR4 ;  /* 0x0000000400087d08 */ /* 0x000e240008001000 */
[----:B0-----:R-:W-:-:S04]  /*1370*/  FFMA R11, R8, R9, 1 ;  /* 0x3f800000080b7423 */ /* 0x001fc80000000009 */
[----:B------:R-:W-:-:S04]  /*1380*/  FFMA R11, R8, R11, R8 ;  /* 0x0000000b080b7223 */ /* 0x000fc80000000008 */
[----:B------:R-:W-:-:S04]  /*1390*/  FFMA R8, R2, R11, RZ ;  /* 0x0000000b02087223 */ /* 0x000fc800000000ff */
[----:B------:R-:W-:-:S04]  /*13a0*/  FFMA R5, R9, R8, R2 ;  /* 0x0000000809057223 */ /* 0x000fc80000000002 */
[----:B------:R-:W-:-:S04]  /*13b0*/  FFMA R8, R11, R5, R8 ;  /* 0x000000050b087223 */ /* 0x000fc80000000008 */
[----:B------:R-:W-:-:S04]  /*13c0*/  FFMA R9, R9, R8, R2 ;  /* 0x0000000809097223 */ /* 0x000fc80000000002 */
[----:B------:R-:W-:-:S05]  /*13d0*/  FFMA R5, R11, R9, R8 ;  /* 0x000000090b057223 */ /* 0x000fca0000000008 */
[----:B------:R-:W-:-:S04]  /*13e0*/  SHF.R.U32.HI R2, RZ, 0x17, R5 ;  /* 0x00000017ff027819 */ /* 0x000fc80000011605 */
[----:B------:R-:W-:-:S05]  /*13f0*/  LOP3.LUT R2, R2, 0xff, RZ, 0xc0, !PT ;  /* 0x000000ff02027812 */ /* 0x000fca00078ec0ff */
[----:B------:R-:W-:-:S04]  /*1400*/  IMAD.IADD R10, R2, 0x1, R6 ;  /* 0x00000001020a7824 */ /* 0x000fc800078e0206 */
[----:B------:R-:W-:-:S05]  /*1410*/  VIADD R2, R10, 0xffffffff ;  /* 0xffffffff0a027836 */ /* 0x000fca0000000000 */
[----:B------:R-:W-:-:S13]  /*1420*/  ISETP.GE.U32.AND P0, PT, R2, 0xfe, PT ;  /* 0x000000fe0200780c */ /* 0x000fda0003f06070 */
[----:B------:R-:W-:Y:S05]  /*1430*/  @!P0 BRA `(.L_x_23) ;  /* 0x0000000000808947 */ /* 0x000fea0003800000 */
[----:B------:R-:W-:-:S13]  /*1440*/  ISETP.GT.AND P0, PT, R10, 0xfe, PT ;  /* 0x000000fe0a00780c */ /* 0x000fda0003f04270 */
[----:B------:R-:W-:Y:S05]  /*1450*/  @P0 BRA `(.L_x_24) ;  /* 0x00000000006c0947 */ /* 0x000fea0003800000 */
[----:B------:R-:W-:-:S13]  /*1460*/  ISETP.GE.AND P0, PT, R10, 0x1, PT ;  /* 0x000000010a00780c */ /* 0x000fda0003f06270 */
[----:B------:R-:W-:Y:S05]  /*1470*/  @P0 BRA `(.L_x_25) ;  /* 0x0000000000740947 */ /* 0x000fea0003800000 */
[----:B------:R-:W-:Y:S02]  /*1480*/  ISETP.GE.AND P0, PT, R10, -0x18, PT ;  /* 0xffffffe80a00780c */ /* 0x000fe40003f06270 */
[----:B------:R-:W-:-:S11]  /*1490*/  LOP3.LUT R5, R5, 0x80000000, RZ, 0xc0, !PT ;  /* 0x8000000005057812 */ /* 0x000fd600078ec0ff */
[----:B------:R-:W-:Y:S05]  /*14a0*/  @!P0 BRA `(.L_x_25) ;  /* 0x0000000000688947 */ /* 0x000fea0003800000 */
[CCC-:B------:R-:W-:Y:S01]  /*14b0*/  FFMA.RZ R2, R11.reuse, R9.reuse, R8.reuse ;  /* 0x000000090b027223 */ /* 0x1c0fe2000000c008 */
[C---:B------:R-:W-:Y:S01]  /*14c0*/  VIADD R7, R10.reuse, 0x20 ;  /* 0x000000200a077836 */ /* 0x040fe20000000000 */
[C---:B------:R-:W-:Y:S02]  /*14d0*/  ISETP.NE.AND P2, PT, R10.reuse, RZ, PT ;  /* 0x000000ff0a00720c */ /* 0x040fe40003f45270 */
[----:B------:R-:W-:Y:S02]  /*14e0*/  ISETP.NE.AND P1, PT, R10, RZ, PT ;  /* 0x000000ff0a00720c */ /* 0x000fe40003f25270 */
[----:B------:R-:W-:Y:S01]  /*14f0*/  LOP3.LUT R6, R2, 0x7fffff, RZ, 0xc0, !PT ;  /* 0x007fffff02067812 */ /* 0x000fe200078ec0ff */
[CCC-:B------:R-:W-:Y:S01]  /*1500*/  FFMA.RP R2, R11.reuse, R9.reuse, R8.reuse ;  /* 0x000000090b027223 */ /* 0x1c0fe20000008008 */
[----:B------:R-:W-:Y:S01]  /*1510*/  FFMA.RM R11, R11, R9, R8 ;  /* 0x000000090b0b7223 */ /* 0x000fe20000004008 */
[----:B------:R-:W-:Y:S01]  /*1520*/  IMAD.MOV R9, RZ, RZ, -R10 ;  /* 0x000000ffff097224 */ /* 0x000fe200078e0a0a */
[----:B------:R-:W-:-:S03]  /*1530*/  LOP3.LUT R6, R6, 0x800000, RZ, 0xfc, !PT ;  /* 0x0080000006067812 */ /* 0x000fc600078efcff */
[----:B------:R-:W-:Y:S02]  /*1540*/  FSETP.NEU.FTZ.AND P0, PT, R2, R11, PT ;  /* 0x0000000b0200720b */ /* 0x000fe40003f1d000 */
[----:B------:R-:W-:Y:S02]  /*1550*/  SHF.L.U32 R7, R6, R7, RZ ;  /* 0x0000000706077219 */ /* 0x000fe400000006ff */
[----:B------:R-:W-:Y:S02]  /*1560*/  SEL R9, R9, RZ, P2 ;  /* 0x000000ff09097207 */ /* 0x000fe40001000000 */
[----:B------:R-:W-:Y:S02]  /*1570*/  ISETP.NE.AND P1, PT, R7, RZ, P1 ;  /* 0x000000ff0700720c */ /* 0x000fe40000f25270 */
[----:B------:R-:W-:Y:S02]  /*1580*/  SHF.R.U32.HI R9, RZ, R9, R6 ;  /* 0x00000009ff097219 */ /* 0x000fe40000011606 */
[----:B------:R-:W-:-:S02]  /*1590*/  PLOP3.LUT P0, PT, P0, P1, PT, 0xf8, 0x8f ;  /* 0x00000000008f781c */ /* 0x000fc40000703f70 */
[----:B------:R-:W-:Y:S02]  /*15a0*/  SHF.R.U32.HI R7, RZ, 0x1, R9 ;  /* 0x00000001ff077819 */ /* 0x000fe40000011609 */
[----:B------:R-:W-:-:S04]  /*15b0*/  SEL R2, RZ, 0x1, !P0 ;  /* 0x00000001ff027807 */ /* 0x000fc80004000000 */
[----:B------:R-:W-:-:S04]  /*15c0*/  LOP3.LUT R2, R2, 0x1, R7, 0xf8, !PT ;  /* 0x0000000102027812 */ /* 0x000fc800078ef807 */
[----:B------:R-:W-:-:S04]  /*15d0*/  LOP3.LUT R2, R2, R9, RZ, 0xc0, !PT ;  /* 0x0000000902027212 */ /* 0x000fc800078ec0ff */
[----:B------:R-:W-:-:S04]  /*15e0*/  IADD3 R2, PT, PT, R7, R2, RZ ;  /* 0x0000000207027210 */ /* 0x000fc80007ffe0ff */
[----:B------:R-:W-:Y:S01]  /*15f0*/  LOP3.LUT R5, R2, R5, RZ, 0xfc, !PT ;  /* 0x0000000502057212 */ /* 0x000fe200078efcff */
[----:B------:R-:W-:Y:S06]  /*1600*/  BRA `(.L_x_25) ;  /* 0x0000000000107947 */ /* 0x000fec0003800000 */
.L_x_24:
[----:B------:R-:W-:-:S04]  /*1610*/  LOP3.LUT R5, R5, 0x80000000, RZ, 0xc0, !PT ;  /* 0x8000000005057812 */ /* 0x000fc800078ec0ff */
[----:B------:R-:W-:Y:S01]  /*1620*/  LOP3.LUT R5, R5, 0x7f800000, RZ, 0xfc, !PT ;  /* 0x7f80000005057812 */ /* 0x000fe200078efcff */
[----:B------:R-:W-:Y:S06]  /*1630*/  BRA `(.L_x_25) ;  /* 0x0000000000047947 */ /* 0x000fec0003800000 */
.L_x_23:
[----:B------:R-:W-:-:S07]  /*1640*/  IMAD R5, R6, 0x800000, R5 ;  /* 0x0080000006057824 */ /* 0x000fce00078e0205 */
.L_x_25:
[----:B------:R-:W-:Y:S05]  /*1650*/  BSYNC.RECONVERGENT B2 ;  /* 0x0000000000027941 */ /* 0x000fea0003800200 */
.L_x_22:
[----:B------:R-:W-:Y:S05]  /*1660*/  BRA `(.L_x_26) ;  /* 0x0000000000207947 */ /* 0x000fea0003800000 */
.L_x_21:
[----:B------:R-:W-:-:S04]  /*1670*/  LOP3.LUT R5, R6, 0x80000000, R5, 0x48, !PT ;  /* 0x8000000006057812 */ /* 0x000fc800078e4805 */
[----:B------:R-:W-:Y:S01]  /*1680*/  LOP3.LUT R5, R5, 0x7f800000, RZ, 0xfc, !PT ;  /* 0x7f80000005057812 */ /* 0x000fe200078efcff */
[----:B------:R-:W-:Y:S06]  /*1690*/  BRA `(.L_x_26) ;  /* 0x0000000000147947 */ /* 0x000fec0003800000 */
.L_x_20:
[----:B------:R-:W-:Y:S01]  /*16a0*/  LOP3.LUT R5, R6, 0x80000000, R5, 0x48, !PT ;  /* 0x8000000006057812 */ /* 0x000fe200078e4805 */
[----:B------:R-:W-:Y:S06]  /*16b0*/  BRA `(.L_x_26) ;  /* 0x00000000000c7947 */ /* 0x000fec0003800000 */
.L_x_19:
[----:B------:R-:W0:Y:S01]  /*16c0*/  MUFU.RSQ R5, -QNAN ;  /* 0xffc0000000057908 */ /* 0x000e220000001400 */
[----:B------:R-:W-:Y:S05]  /*16d0*/  BRA `(.L_x_26) ;  /* 0x0000000000047947 */ /* 0x000fea0003800000 */
.L_x_18:
[----:B------:R-:W-:-:S07]  /*16e0*/  FADD.FTZ R5, R0, 255 ;  /* 0x437f000000057421 */ /* 0x000fce0000010000 */
.L_x_26:
[----:B------:R-:W-:Y:S05]  /*16f0*/  BSYNC.RECONVERGENT B0 ;  /* 0x0000000000007941 */ /* 0x000fea0003800200 */
.L_x_15:
[----:B0-----:R-:W-:Y:S02]  /*1700*/  IMAD.MOV.U32 R2, RZ, RZ, R5 ;  /* 0x000000ffff027224 */ /* 0x001fe400078e0005 */
[----:B------:R-:W-:-:S04]  /*1710*/  IMAD.MOV.U32 R5, RZ, RZ, 0x0 ;  /* 0x00000000ff057424 */ /* 0x000fc800078e00ff */
[----:B------:R-:W-:Y:S05]  /*1720*/  RET.REL.NODEC R4 `(hsv_spiral) ;  /* 0xffffffe804347950 */ /* 0x000fea0003c3ffff */
.L_x_27:
[----:B------:R-:W-:-:S00]  /*1730*/  BRA `(.L_x_27) ;  /* 0xfffffffc00fc7947 */ /* 0x000fc0000383ffff */
[----:B------:R-:W-:-:S00]  /*1740*/  NOP ;  /* 0x0000000000007918 */ /* 0x000fc00000000000 */
        /* <DEDUP_REMOVED lines=11> */
.L_x_28:


//--------------------- .nv.global.init           --------------------------
	.section	.nv.global.init,"aw",@progbits
	.align	4
.nv.global.init:
	.type		__cudart_i2opi_f,@object
	.size		__cudart_i2opi_f,(.L_0 - __cudart_i2opi_f)
__cudart_i2opi_f:
        /*0000*/ 	.byte	0x41, 0x90, 0x43, 0x3c, 0x99, 0x95, 0x62, 0xdb, 0xc0, 0xdd, 0x34, 0xf5, 0xd1, 0x57, 0x27, 0xfc
        /*0010*/ 	.byte	0x29, 0x15, 0x44, 0x4e, 0x6e, 0x83, 0xf9, 0xa2
.L_0:


//--------------------- .nv.shared.reserved.0     --------------------------
	.section	.nv.shared.reserved.0,"aw",@nobits
	.weak		__nv_reservedSMEM_offset_0_alias
	.size		__nv_reservedSMEM_offset_0_alias, 0, 64
	.other		__nv_reservedSMEM_offset_0_alias,@"STO_CUDA_RESERVED_SHARED STV_DEFAULT"
__nv_reservedSMEM_offset_0_alias:
	.zero		0
	.zero		64


//--------------------- .nv.constant0.hsv_spiral  --------------------------
	.section	.nv.constant0.hsv_spiral,"a",@progbits
	.sectionflags	@""
	.align	4
.nv.constant0.hsv_spiral:
	.zero		916


//--------------------- SYMBOLS --------------------------

	.type		.nv.reservedSmem.offset0,@object
	.size		.nv.reservedSmem.offset0,0x4
